	.headerflags	@"EF_CUDA_TEXMODE_UNIFIED EF_CUDA_64BIT_ADDRESS EF_CUDA_ACCELERATORS EF_CUDA_SM90 EF_CUDA_VIRTUAL_SM(EF_CUDA_SM90)"
	.elftype	@"ET_EXEC"


//--------------------- .nv.info                  --------------------------
	.section	.nv.info,"",@"SHT_CUDA_INFO"
	.align	4


	//----- nvinfo : EIATTR_REGCOUNT
	.align		4
        /*0000*/ 	.byte	0x04, 0x2f
        /*0002*/ 	.short	(.L_1 - .L_0)
	.align		4
.L_0:
        /*0004*/ 	.word	index@(triton_poi_fused_mul_sigmoid_3)
        /*0008*/ 	.word	0x0000000d


	//----- nvinfo : EIATTR_MIN_STACK_SIZE
	.align		4
.L_1:
        /*000c*/ 	.byte	0x04, 0x12
        /*000e*/ 	.short	(.L_3 - .L_2)
	.align		4
.L_2:
        /*0010*/ 	.word	index@(triton_poi_fused_mul_sigmoid_3)
        /*0014*/ 	.word	0x00000000


	//----- nvinfo : EIATTR_FRAME_SIZE
	.align		4
.L_3:
        /*0018*/ 	.byte	0x04, 0x11
        /*001a*/ 	.short	(.L_5 - .L_4)
	.align		4
.L_4:
        /*001c*/ 	.word	index@(triton_poi_fused_mul_sigmoid_3)
        /*0020*/ 	.word	0x00000000


	//----- nvinfo : EIATTR_MIN_STACK_SIZE
	.align		4
.L_5:
        /*0024*/ 	.byte	0x04, 0x12
        /*0026*/ 	.short	(.L_7 - .L_6)
	.align		4
.L_6:
        /*0028*/ 	.word	index@(triton_poi_fused_mul_sigmoid_3)
        /*002c*/ 	.word	0x00000000
.L_7:


//--------------------- .nv.info.triton_poi_fused_mul_sigmoid_3 --------------------------
	.section	.nv.info.triton_poi_fused_mul_sigmoid_3,"",@"SHT_CUDA_INFO"
	.sectionflags	@""
	.align	4


	//----- nvinfo : EIATTR_CUDA_API_VERSION
	.align		4
        /*0000*/ 	.byte	0x04, 0x37
        /*0002*/ 	.short	(.L_9 - .L_8)
.L_8:
        /*0004*/ 	.word	0x0000007c


	//----- nvinfo : EIATTR_KPARAM_INFO
	.align		4
.L_9:
        /*0008*/ 	.byte	0x04, 0x17
        /*000a*/ 	.short	(.L_11 - .L_10)
.L_10:
        /*000c*/ 	.word	0x00000000
        /*0010*/ 	.short	0x0004
        /*0012*/ 	.short	0x0020
        /*0014*/ 	.byte	0x00, 0xf0, 0x11, 0x00


	//----- nvinfo : EIATTR_KPARAM_INFO
	.align		4
.L_11:
        /*0018*/ 	.byte	0x04, 0x17
        /*001a*/ 	.short	(.L_13 - .L_12)
.L_12:
        /*001c*/ 	.word	0x00000000
        /*0020*/ 	.short	0x0003
        /*0022*/ 	.short	0x0018
        /*0024*/ 	.byte	0x00, 0xf4, 0x21, 0x00


	//----- nvinfo : EIATTR_KPARAM_INFO
	.align		4
.L_13:
        /*0028*/ 	.byte	0x04, 0x17
        /*002a*/ 	.short	(.L_15 - .L_14)
.L_14:
        /*002c*/ 	.word	0x00000000
        /*0030*/ 	.short	0x0002
        /*0032*/ 	.short	0x0010
        /*0034*/ 	.byte	0x00, 0xf4, 0x21, 0x00


	//----- nvinfo : EIATTR_KPARAM_INFO
	.align		4
.L_15:
        /*0038*/ 	.byte	0x04, 0x17
        /*003a*/ 	.short	(.L_17 - .L_16)
.L_16:
        /*003c*/ 	.word	0x00000000
        /*0040*/ 	.short	0x0001
        /*0042*/ 	.short	0x0008
        /*0044*/ 	.byte	0x00, 0xf4, 0x21, 0x00


	//----- nvinfo : EIATTR_KPARAM_INFO
	.align		4
.L_17:
        /*0048*/ 	.byte	0x04, 0x17
        /*004a*/ 	.short	(.L_19 - .L_18)
.L_18:
        /*004c*/ 	.word	0x00000000
        /*0050*/ 	.short	0x0000
        /*0052*/ 	.short	0x0000
        /*0054*/ 	.byte	0x00, 0xf4, 0x21, 0x00


	//----- nvinfo : EIATTR_SPARSE_MMA_MASK
	.align		4
.L_19:
        /*0058*/ 	.byte	0x03, 0x50
        /*005a*/ 	.short	0x0000


	//----- nvinfo : EIATTR_MAXREG_COUNT
	.align		4
        /*005c*/ 	.byte	0x03, 0x1b
        /*005e*/ 	.short	0x00ff


	//----- nvinfo : EIATTR_EXIT_INSTR_OFFSETS
	.align		4
        /*0060*/ 	.byte	0x04, 0x1c
        /*0062*/ 	.short	(.L_21 - .L_20)


	//   ....[0]....
.L_20:
        /*0064*/ 	.word	0x00000390


	//   ....[1]....
        /*0068*/ 	.word	0x000003b0


	//----- nvinfo : EIATTR_REQNTID
	.align		4
.L_21:
        /*006c*/ 	.byte	0x04, 0x10
        /*006e*/ 	.short	(.L_23 - .L_22)
.L_22:
        /*0070*/ 	.word	0x00000080
        /*0074*/ 	.word	0x00000001
        /*0078*/ 	.word	0x00000001


	//----- nvinfo : EIATTR_CBANK_PARAM_SIZE
	.align		4
.L_23:
        /*007c*/ 	.byte	0x03, 0x19
        /*007e*/ 	.short	0x0024


	//----- nvinfo : EIATTR_PARAM_CBANK
	.align		4
        /*0080*/ 	.byte	0x04, 0x0a
        /*0082*/ 	.short	(.L_25 - .L_24)
	.align		4
.L_24:
        /*0084*/ 	.word	index@(.nv.constant0.triton_poi_fused_mul_sigmoid_3)
        /*0088*/ 	.short	0x0210
        /*008a*/ 	.short	0x0024


	//----- nvinfo : EIATTR_SW_WAR
	.align		4
.L_25:
        /*008c*/ 	.byte	0x04, 0x36
        /*008e*/ 	.short	(.L_27 - .L_26)
.L_26:
        /*0090*/ 	.word	0x00000008
.L_27:


//--------------------- .nv.callgraph             --------------------------
	.section	.nv.callgraph,"",@"SHT_CUDA_CALLGRAPH"
	.align	4
	.sectionentsize	8
	.align		4
        /*0000*/ 	.word	0x00000000
	.align		4
        /*0004*/ 	.word	0xffffffff
	.align		4
        /*0008*/ 	.word	0x00000000
	.align		4
        /*000c*/ 	.word	0xfffffffe
	.align		4
        /*0010*/ 	.word	0x00000000
	.align		4
        /*0014*/ 	.word	0xfffffffd
	.align		4
        /*0018*/ 	.word	0x00000000
	.align		4
        /*001c*/ 	.word	0xfffffffc


//--------------------- .text.triton_poi_fused_mul_sigmoid_3 --------------------------
	.section	.text.triton_poi_fused_mul_sigmoid_3,"ax",@progbits
	.align	128
        .global         triton_poi_fused_mul_sigmoid_3
        .type           triton_poi_fused_mul_sigmoid_3,@function
        .size           triton_poi_fused_mul_sigmoid_3,(.L_x_1 - triton_poi_fused_mul_sigmoid_3)
        .other          triton_poi_fused_mul_sigmoid_3,@"STO_CUDA_ENTRY STV_DEFAULT"
triton_poi_fused_mul_sigmoid_3:
.text.triton_poi_fused_mul_sigmoid_3:
[----:B------:R-:W0:Y:S02]  /*0000*/  LDC R1, c[0x0][0x28] ;  /* 0x00000a00ff017b82 */ /* 0x000e240000000800 */
[----:B------:R-:W1:Y:S01]  /*0010*/  S2R R0, SR_TID.X ;  /* 0x0000000000007919 */ /* 0x000e620000002100 */
[----:B------:R-:W2:Y:S01]  /*0020*/  LDC.64 R4, c[0x0][0x218] ;  /* 0x00008600ff047b82 */ /* 0x000ea20000000a00 */
[----:B------:R-:W3:Y:S01]  /*0030*/  S2R R3, SR_CTAID.X ;  /* 0x0000000000037919 */ /* 0x000ee20000002500 */
[----:B------:R-:W-:-:S06]  /*0040*/  ULDC.64 UR4, c[0x0][0x208] ;  /* 0x0000820000047ab9 */ /* 0x000fcc0000000a00 */
[----:B------:R-:W4:Y:S01]  /*0050*/  LDC.64 R6, c[0x0][0x220] ;  /* 0x00008800ff067b82 */ /* 0x000f220000000a00 */
[----:B-1----:R-:W-:-:S04]  /*0060*/  LOP3.LUT R0, R0, 0x7f, RZ, 0xc0, !PT ;  /* 0x0000007f00007812 */ /* 0x002fc800078ec0ff */
[----:B---3--:R-:W-:Y:S02]  /*0070*/  LEA R0, R3, R0, 0x7 ;  /* 0x0000000003007211 */ /* 0x008fe400078e38ff */
[----:B------:R-:W-:Y:S02]  /*0080*/  SHF.R.S32.HI R9, RZ, 0x18, R3 ;  /* 0x00000018ff097819 */ /* 0x000fe40000011403 */
[----:B------:R-:W-:Y:S02]  /*0090*/  SHF.R.S32.HI R3, RZ, 0x1f, R0 ;  /* 0x0000001fff037819 */ /* 0x000fe40000011400 */
[----:B------:R-:W-:Y:S02]  /*00a0*/  SGXT R9, R9, 0x1 ;  /* 0x000000010909781a */ /* 0x000fe40000000200 */
[-C--:B------:R-:W-:Y:S02]  /*00b0*/  LEA.HI R3, R3, R0.reuse, RZ, 0x2 ;  /* 0x0000000003037211 */ /* 0x080fe400078f10ff */
[----:B------:R-:W-:-:S02]  /*00c0*/  LEA.HI R2, R9, R0, RZ, 0x4 ;  /* 0x0000000009027211 */ /* 0x000fc400078f20ff */
[----:B------:R-:W-:Y:S02]  /*00d0*/  LOP3.LUT R9, R3, 0xfffffffc, RZ, 0xc0, !PT ;  /* 0xfffffffc03097812 */ /* 0x000fe400078ec0ff */
[----:B------:R-:W-:Y:S02]  /*00e0*/  SHF.R.S32.HI R2, RZ, 0x4, R2 ;  /* 0x00000004ff027819 */ /* 0x000fe40000011402 */
[----:B------:R-:W-:Y:S02]  /*00f0*/  IADD3 R9, R0, -R9, RZ ;  /* 0x8000000900097210 */ /* 0x000fe40007ffe0ff */
[----:B------:R-:W-:Y:S02]  /*0100*/  ISETP.GE.AND P0, PT, R0, 0x100, PT ;  /* 0x000001000000780c */ /* 0x000fe40003f06270 */
[----:B------:R-:W-:Y:S01]  /*0110*/  LEA R9, R2, R9, 0x2 ;  /* 0x0000000902097211 */ /* 0x000fe200078e10ff */
[----:B------:R-:W-:Y:S01]  /*0120*/  HFMA2.MMA R10, -RZ, RZ, 0, 0 ;  /* 0x00000000ff0a7435 */ /* 0x000fe200000001ff */
[----:B------:R-:W-:-:S03]  /*0130*/  SHF.R.S32.HI R3, RZ, 0x2, R3 ;  /* 0x00000002ff037819 */ /* 0x000fc60000011403 */
[----:B--2---:R-:W-:Y:S01]  /*0140*/  IMAD.WIDE R4, R9, 0x4, R4 ;  /* 0x0000000409047825 */ /* 0x004fe200078e0204 */
[----:B------:R-:W-:-:S03]  /*0150*/  CS2R R8, SRZ ;  /* 0x0000000000087805 */ /* 0x000fc6000001ff00 */
[----:B----4-:R-:W-:Y:S02]  /*0160*/  IMAD.WIDE R6, R3, 0x4, R6 ;  /* 0x0000000403067825 */ /* 0x010fe400078e0206 */
[----:B------:R-:W1:Y:S01]  /*0170*/  LDC.64 R2, c[0x0][0x210] ;  /* 0x00008400ff027b82 */ /* 0x000e620000000a00 */
[----:B------:R-:W2:Y:S04]  /*0180*/  @!P0 LDG.E.EL R9, desc[UR4][R4.64] ;  /* 0x0000000404098981 */ /* 0x000ea8000c2e1900 */
[----:B------:R3:W4:Y:S01]  /*0190*/  @!P0 LDG.E.EL R10, desc[UR4][R6.64] ;  /* 0x00000004060a8981 */ /* 0x000722000c2e1900 */
[----:B-1----:R-:W-:-:S05]  /*01a0*/  IMAD.WIDE R2, R0, 0x4, R2 ;  /* 0x0000000400027825 */ /* 0x002fca00078e0202 */
[----:B------:R1:W5:Y:S01]  /*01b0*/  @!P0 LDG.E R8, desc[UR4][R2.64] ;  /* 0x0000000402088981 */ /* 0x000362000c1e1900 */
[----:B---3--:R-:W-:Y:S01]  /*01c0*/  MOV R7, 0x3e800000 ;  /* 0x3e80000000077802 */ /* 0x008fe20000000f00 */
[----:B-1----:R-:W1:Y:S02]  /*01d0*/  LDC.64 R2, c[0x0][0x228] ;  /* 0x00008a00ff027b82 */ /* 0x002e640000000a00 */
[----:B-1----:R-:W-:-:S04]  /*01e0*/  IMAD.WIDE R2, R0, 0x4, R2 ;  /* 0x0000000400027825 */ /* 0x002fc800078e0202 */
[----:B--2---:R-:W-:-:S04]  /*01f0*/  FADD R9, RZ, -R9 ;  /* 0x80000009ff097221 */ /* 0x004fc80000000000 */
[----:B------:R-:W-:Y:S01]  /*0200*/  FMUL R9, R9, 1.4426950216293334961 ;  /* 0x3fb8aa3b09097820 */ /* 0x000fe20000400000 */
[----:B----4-:R-:W-:-:S04]  /*0210*/  FADD R10, RZ, -R10 ;  /* 0x8000000aff0a7221 */ /* 0x010fc80000000000 */
[----:B------:R-:W-:Y:S01]  /*0220*/  FMUL R10, R10, 1.4426950216293334961 ;  /* 0x3fb8aa3b0a0a7820 */ /* 0x000fe20000400000 */
[----:B------:R-:W-:-:S04]  /*0230*/  FSETP.GEU.AND P1, PT, R9, -126, PT ;  /* 0xc2fc00000900780b */ /* 0x000fc80003f2e000 */
[----:B------:R-:W-:-:S09]  /*0240*/  FSETP.GEU.AND P2, PT, R10, -126, PT ;  /* 0xc2fc00000a00780b */ /* 0x000fd20003f4e000 */
[----:B------:R-:W-:-:S04]  /*0250*/  @!P1 FMUL R9, R9, 0.5 ;  /* 0x3f00000009099820 */ /* 0x000fc80000400000 */
[----:B------:R-:W1:Y:S01]  /*0260*/  MUFU.EX2 R4, R9 ;  /* 0x0000000900047308 */ /* 0x000e620000000800 */
[----:B------:R-:W-:-:S07]  /*0270*/  @!P2 FMUL R10, R10, 0.5 ;  /* 0x3f0000000a0aa820 */ /* 0x000fce0000400000 */
[----:B------:R-:W2:Y:S01]  /*0280*/  MUFU.EX2 R5, R10 ;  /* 0x0000000a00057308 */ /* 0x000ea20000000800 */
[----:B-1----:R-:W-:-:S04]  /*0290*/  @!P1 FMUL R4, R4, R4 ;  /* 0x0000000404049220 */ /* 0x002fc80000400000 */
[----:B------:R-:W-:Y:S01]  /*02a0*/  FADD R4, R4, 1 ;  /* 0x3f80000004047421 */ /* 0x000fe20000000000 */
[----:B--2---:R-:W-:-:S04]  /*02b0*/  @!P2 FMUL R5, R5, R5 ;  /* 0x000000050505a220 */ /* 0x004fc80000400000 */
[----:B------:R-:W-:Y:S01]  /*02c0*/  FSETP.GT.AND P1, PT, R4, 8.50705917302346158658e+37, PT ;  /* 0x7e8000000400780b */ /* 0x000fe20003f24000 */
[----:B------:R-:W-:-:S03]  /*02d0*/  FADD R6, R5, 1 ;  /* 0x3f80000005067421 */ /* 0x000fc60000000000 */
[----:B------:R-:W-:Y:S02]  /*02e0*/  FSEL R5, R7, 1, P1 ;  /* 0x3f80000007057808 */ /* 0x000fe40000800000 */
[----:B------:R-:W-:-:S04]  /*02f0*/  FSETP.GT.AND P2, PT, R6, 8.50705917302346158658e+37, PT ;  /* 0x7e8000000600780b */ /* 0x000fc80003f44000 */
[----:B------:R-:W-:-:S03]  /*0300*/  FSEL R7, R7, 1, P2 ;  /* 0x3f80000007077808 */ /* 0x000fc60001000000 */
[----:B------:R-:W-:-:S06]  /*0310*/  @P1 FMUL R4, R4, 0.25 ;  /* 0x3e80000004041820 */ /* 0x000fcc0000400000 */
[----:B------:R-:W1:Y:S01]  /*0320*/  MUFU.RCP R4, R4 ;  /* 0x0000000400047308 */ /* 0x000e620000001000 */
[----:B------:R-:W-:-:S07]  /*0330*/  @P2 FMUL R6, R6, 0.25 ;  /* 0x3e80000006062820 */ /* 0x000fce0000400000 */
[----:B------:R-:W2:Y:S01]  /*0340*/  MUFU.RCP R6, R6 ;  /* 0x0000000600067308 */ /* 0x000ea20000001000 */
[----:B-1----:R-:W-:-:S04]  /*0350*/  FMUL R5, R4, R5 ;  /* 0x0000000504057220 */ /* 0x002fc80000400000 */
[----:B-----5:R-:W-:Y:S01]  /*0360*/  FMUL R5, R5, R8 ;  /* 0x0000000805057220 */ /* 0x020fe20000400000 */
[----:B--2---:R-:W-:-:S04]  /*0370*/  FMUL R10, R6, R7 ;  /* 0x00000007060a7220 */ /* 0x004fc80000400000 */
[----:B------:R-:W-:Y:S01]  /*0380*/  FMUL R5, R5, R10 ;  /* 0x0000000a05057220 */ /* 0x000fe20000400000 */
[----:B------:R-:W-:Y:S06]  /*0390*/  @P0 EXIT ;  /* 0x000000000000094d */ /* 0x000fec0003800000 */
[----:B------:R-:W-:Y:S01]  /*03a0*/  STG.E desc[UR4][R2.64], R5 ;  /* 0x0000000502007986 */ /* 0x000fe2000c101904 */
[----:B------:R-:W-:Y:S05]  /*03b0*/  EXIT ;  /* 0x000000000000794d */ /* 0x000fea0003800000 */
.L_x_0:
[----:B------:R-:W-:-:S00]  /*03c0*/  BRA `(.L_x_0) ;  /* 0xfffffffc00fc7947 */ /* 0x000fc0000383ffff */
[----:B------:R-:W-:-:S00]  /*03d0*/  NOP ;  /* 0x0000000000007918 */ /* 0x000fc00000000000 */
        /* <DEDUP_REMOVED lines=10> */
.L_x_1:


//--------------------- .nv.constant0.triton_poi_fused_mul_sigmoid_3 --------------------------
	.section	.nv.constant0.triton_poi_fused_mul_sigmoid_3,"a",@progbits
	.sectionflags	@""
	.align	4
.nv.constant0.triton_poi_fused_mul_sigmoid_3:
	.zero		564
